//
// Generated by NVIDIA NVVM Compiler
//
// Compiler Build ID: CL-36424714
// Cuda compilation tools, release 13.0, V13.0.88
// Based on NVVM 20.0.0
//

.version 9.0
.target sm_100
.address_size 64

	// .globl	_Z10hello_orldi
.extern .func  (.param .b32 func_retval0) vprintf
(
	.param .b64 vprintf_param_0,
	.param .b64 vprintf_param_1
)
;
.global .align 1 .b8 $str[14] = {72, 101, 108, 108, 111, 32, 37, 99, 111, 114, 108, 100, 10};

.visible .entry _Z10hello_orldi(
	.param .u32 _Z10hello_orldi_param_0
)
{
	.local .align 8 .b8 	__local_depot0[8];
	.reg .b64 	%SP;
	.reg .b64 	%SPL;
	.reg .b32 	%r<4>;
	.reg .b64 	%rd<5>;

	mov.u64 	%SPL, __local_depot0;
	cvta.local.u64 	%SP, %SPL;
	ld.param.s8 	%r1, [_Z10hello_orldi_param_0];
	add.u64 	%rd1, %SP, 0;
	add.u64 	%rd2, %SPL, 0;
	st.local.u32 	[%rd2], %r1;
	mov.u64 	%rd3, $str;
	cvta.global.u64 	%rd4, %rd3;
	{ // callseq 0, 0
	.param .b64 param0;
	st.param.b64 	[param0], %rd4;
	.param .b64 param1;
	st.param.b64 	[param1], %rd1;
	.param .b32 retval0;
	call.uni (retval0), 
	vprintf, 
	(
	param0, 
	param1
	);
	ld.param.b32 	%r2, [retval0];
	} // callseq 0
	ret;

}


// ===== COMPILED SASS (sm_100) =====

	.target	sm_100

	.elftype	@"ET_EXEC"


//--------------------- .note.nv.tkinfo           --------------------------
	.section	.note.nv.tkinfo,"",@"SHT_NOTE"
	.sectionflags	@"SHF_NOTE_NV_TKINFO"
	.tkinfo
        /*0018*/ 	.word	0x00000002
        /*0030*/ 	.string	""
        /*0030*/ 	.string	"ptxas"
        /*0030*/ 	.string	"Cuda compilation tools, release 13.0, V13.0.88"
        /*0030*/ 	.string	"Build cuda_13.0.r13.0/compiler.36424714_0"
        /*0030*/ 	.string	"-arch sm_100 -m 64 "



//--------------------- .note.nv.cuinfo           --------------------------
	.section	.note.nv.cuinfo,"",@"SHT_NOTE"
	.sectionflags	@"SHF_NOTE_NV_CUINFO"
        /*0018*/ 	.short	0x0002
        /*001a*/ 	.short	0x0064
        /*001c*/ 	.short	0x0082
	.zero		2


//--------------------- .nv.info                  --------------------------
	.section	.nv.info,"",@"SHT_CUDA_INFO"
	.align	4


	//----- nvinfo : EIATTR_REGCOUNT
	.align		4
        /*0000*/ 	.byte	0x04, 0x2f
        /*0002*/ 	.short	(.L_2 - .L_1)
	.align		4
.L_1:
        /*0004*/ 	.word	index@(_Z10hello_orldi)
        /*0008*/ 	.word	0x00000018


	//----- nvinfo : EIATTR_FRAME_SIZE
	.align		4
.L_2:
        /*000c*/ 	.byte	0x04, 0x11
        /*000e*/ 	.short	(.L_4 - .L_3)
	.align		4
.L_3:
        /*0010*/ 	.word	index@(_Z10hello_orldi)
        /*0014*/ 	.word	0x00000008


	//----- nvinfo : EIATTR_MIN_STACK_SIZE
	.align		4
.L_4:
        /*0018*/ 	.byte	0x04, 0x12
        /*001a*/ 	.short	(.L_6 - .L_5)
	.align		4
.L_5:
        /*001c*/ 	.word	index@(_Z10hello_orldi)
        /*0020*/ 	.word	0x00000008
.L_6:


//--------------------- .nv.compat                --------------------------
	.section	.nv.compat,"",@"SHT_CUDA_COMPAT_INFO"
	.align	4
        /*0000*/ 	.byte	0x02, 0x09, 0x00, 0x00, 0x02, 0x02, 0x01, 0x00, 0x02, 0x05, 0x05, 0x00, 0x03, 0x07, 0x01, 0x01
        /*0010*/ 	.byte	0x02, 0x03, 0x00, 0x00, 0x02, 0x06, 0x01, 0x00, 0x04, 0x0b, 0x08, 0x00, 0x09, 0x00, 0x00, 0x00
        /*0020*/ 	.byte	0x00, 0x00, 0x00, 0x00


//--------------------- .nv.info._Z10hello_orldi  --------------------------
	.section	.nv.info._Z10hello_orldi,"",@"SHT_CUDA_INFO"
	.sectionflags	@""
	.align	4


	//----- nvinfo : EIATTR_CUDA_API_VERSION
	.align		4
        /*0000*/ 	.byte	0x04, 0x37
        /*0002*/ 	.short	(.L_8 - .L_7)
.L_7:
        /*0004*/ 	.word	0x00000082


	//----- nvinfo : EIATTR_KPARAM_INFO
	.align		4
.L_8:
        /*0008*/ 	.byte	0x04, 0x17
        /*000a*/ 	.short	(.L_10 - .L_9)
.L_9:
        /*000c*/ 	.word	0x00000000
        /*0010*/ 	.short	0x0000
        /*0012*/ 	.short	0x0000
        /*0014*/ 	.byte	0x00, 0xf0, 0x11, 0x00


	//----- nvinfo : EIATTR_SPARSE_MMA_MASK
	.align		4
.L_10:
        /*0018*/ 	.byte	0x03, 0x50
        /*001a*/ 	.short	0x0000


	//----- nvinfo : EIATTR_MAXREG_COUNT
	.align		4
        /*001c*/ 	.byte	0x03, 0x1b
        /*001e*/ 	.short	0x00ff


	//----- nvinfo : EIATTR_EXTERNS
	.align		4
        /*0020*/ 	.byte	0x04, 0x0f
        /*0022*/ 	.short	(.L_12 - .L_11)


	//   ....[0]....
	.align		4
.L_11:
        /*0024*/ 	.word	index@(vprintf)


	//----- nvinfo : EIATTR_MERCURY_ISA_VERSION
	.align		4
.L_12:
        /*0028*/ 	.byte	0x03, 0x5f
        /*002a*/ 	.short	0x0101


	//----- nvinfo : EIATTR_VRC_CTA_INIT_COUNT
	.align		4
        /*002c*/ 	.byte	0x02, 0x4a
	.zero		1
	.zero		1


	//----- nvinfo : EIATTR_SYSCALL_OFFSETS
	.align		4
        /*0030*/ 	.byte	0x04, 0x46
        /*0032*/ 	.short	(.L_14 - .L_13)


	//   ....[0]....
.L_13:
        /*0034*/ 	.word	0x000000f0


	//----- nvinfo : EIATTR_EXIT_INSTR_OFFSETS
	.align		4
.L_14:
        /*0038*/ 	.byte	0x04, 0x1c
        /*003a*/ 	.short	(.L_16 - .L_15)


	//   ....[0]....
.L_15:
        /*003c*/ 	.word	0x00000100


	//----- nvinfo : EIATTR_CBANK_PARAM_SIZE
	.align		4
.L_16:
        /*0040*/ 	.byte	0x03, 0x19
        /*0042*/ 	.short	0x0004


	//----- nvinfo : EIATTR_PARAM_CBANK
	.align		4
        /*0044*/ 	.byte	0x04, 0x0a
        /*0046*/ 	.short	(.L_18 - .L_17)
	.align		4
.L_17:
        /*0048*/ 	.word	index@(.nv.constant0._Z10hello_orldi)
        /*004c*/ 	.short	0x0380
        /*004e*/ 	.short	0x0004


	//----- nvinfo : EIATTR_SW_WAR
	.align		4
.L_18:
        /*0050*/ 	.byte	0x04, 0x36
        /*0052*/ 	.short	(.L_20 - .L_19)
.L_19:
        /*0054*/ 	.word	0x00000008
.L_20:


//--------------------- .nv.callgraph             --------------------------
	.section	.nv.callgraph,"",@"SHT_CUDA_CALLGRAPH"
	.align	4
	.sectionentsize	8
	.align		4
        /*0000*/ 	.word	0x00000000
	.align		4
        /*0004*/ 	.word	0xffffffff
	.align		4
        /*0008*/ 	.word	index@(_Z10hello_orldi)
	.align		4
        /*000c*/ 	.word	index@(vprintf)
	.align		4
        /*0010*/ 	.word	0x00000000
	.align		4
        /*0014*/ 	.word	0xfffffffe
	.align		4
        /*0018*/ 	.word	0x00000000
	.align		4
        /*001c*/ 	.word	0xfffffffd
	.align		4
        /*0020*/ 	.word	0x00000000
	.align		4
        /*0024*/ 	.word	0xfffffffc


//--------------------- .nv.constant4             --------------------------
	.section	.nv.constant4,"a",@progbits
	.align	8
	.align		8
.nv.constant4:
        /*0000*/ 	.dword	vprintf
	.align		8
        /*0008*/ 	.dword	$str


//--------------------- .text._Z10hello_orldi     --------------------------
	.section	.text._Z10hello_orldi,"ax",@progbits
	.align	128
        .global         _Z10hello_orldi
        .type           _Z10hello_orldi,@function
        .size           _Z10hello_orldi,(.L_x_2 - _Z10hello_orldi)
        .other          _Z10hello_orldi,@"STO_CUDA_ENTRY STV_DEFAULT"
_Z10hello_orldi:
.text._Z10hello_orldi:
[----:B------:R-:W0:Y:S08]  /*0000*/  LDC R1, c[0x0][0x37c] ;  /* 0x0000df00ff017b82 */ /* 0x000e300000000800 */
[----:B------:R-:W1:Y:S01]  /*0010*/  LDC.U8 R0, c[0x0][0x380] ;  /* 0x0000e000ff007b82 */ /* 0x000e620000000000 */
[----:B------:R-:W-:Y:S01]  /*0020*/  MOV R2, 0x0 ;  /* 0x0000000000027802 */ /* 0x000fe20000000f00 */
[----:B0-----:R-:W-:Y:S01]  /*0030*/  VIADD R1, R1, 0xfffffff8 ;  /* 0xfffffff801017836 */ /* 0x001fe20000000000 */
[----:B------:R-:W0:Y:S01]  /*0040*/  LDCU UR4, c[0x0][0x2f8] ;  /* 0x00005f00ff0477ac */ /* 0x000e220008000800 */
[----:B------:R-:W2:Y:S04]  /*0050*/  LDCU.64 UR6, c[0x4][0x8] ;  /* 0x01000100ff0677ac */ /* 0x000ea80008000a00 */
[----:B------:R-:W3:Y:S01]  /*0060*/  LDC.64 R2, c[0x4][R2] ;  /* 0x0100000002027b82 */ /* 0x000ee20000000a00 */
[----:B------:R-:W4:Y:S01]  /*0070*/  LDCU UR5, c[0x0][0x2fc] ;  /* 0x00005f80ff0577ac */ /* 0x000f220008000800 */
[----:B0-----:R-:W-:-:S02]  /*0080*/  IADD3 R6, P0, PT, R1, UR4, RZ ;  /* 0x0000000401067c10 */ /* 0x001fc4000ff1e0ff */
[----:B-1----:R-:W-:Y:S01]  /*0090*/  PRMT R0, R0, 0x8880, RZ ;  /* 0x0000888000007816 */ /* 0x002fe200000000ff */
[----:B--2---:R-:W-:Y:S02]  /*00a0*/  IMAD.U32 R4, RZ, RZ, UR6 ;  /* 0x00000006ff047e24 */ /* 0x004fe4000f8e00ff */
[----:B------:R-:W-:Y:S02]  /*00b0*/  IMAD.U32 R5, RZ, RZ, UR7 ;  /* 0x00000007ff057e24 */ /* 0x000fe4000f8e00ff */
[----:B------:R0:W-:Y:S01]  /*00c0*/  STL [R1], R0 ;  /* 0x0000000001007387 */ /* 0x0001e20000100800 */
[----:B----4-:R-:W-:-:S07]  /*00d0*/  IMAD.X R7, RZ, RZ, UR5, P0 ;  /* 0x00000005ff077e24 */ /* 0x010fce00080e06ff */
[----:B------:R-:W-:-:S07]  /*00e0*/  LEPC R20, `(.L_x_0) ;  /* 0x000000001014794e */ /* 0x000fce0000000000 */
[----:B0--3--:R-:W-:Y:S05]  /*00f0*/  CALL.ABS.NOINC R2 ;  /* 0x0000000002007343 */ /* 0x009fea0003c00000 */
.L_x_0:
[----:B------:R-:W-:Y:S05]  /*0100*/  EXIT ;  /* 0x000000000000794d */ /* 0x000fea0003800000 */
.L_x_1:
[----:B------:R-:W-:-:S00]  /*0110*/  BRA `(.L_x_1) ;  /* 0xfffffffc00fc7947 */ /* 0x000fc0000383ffff */
[----:B------:R-:W-:-:S00]  /*0120*/  NOP ;  /* 0x0000000000007918 */ /* 0x000fc00000000000 */
        /* <DEDUP_REMOVED lines=13> */
.L_x_2:


//--------------------- .nv.global.init           --------------------------
	.section	.nv.global.init,"aw",@progbits
.nv.global.init:
	.type		$str,@object
	.size		$str,(.L_0 - $str)
$str:
        /*0000*/ 	.byte	0x48, 0x65, 0x6c, 0x6c, 0x6f, 0x20, 0x25, 0x63, 0x6f, 0x72, 0x6c, 0x64, 0x0a, 0x00
.L_0:


//--------------------- .nv.shared.reserved.0     --------------------------
	.section	.nv.shared.reserved.0,"aw",@nobits
	.weak		__nv_reservedSMEM_offset_0_alias
	.size		__nv_reservedSMEM_offset_0_alias, 0, 64
	.other		__nv_reservedSMEM_offset_0_alias,@"STO_CUDA_RESERVED_SHARED STV_DEFAULT"
__nv_reservedSMEM_offset_0_alias:
	.zero		0
	.zero		64


//--------------------- .nv.constant0._Z10hello_orldi --------------------------
	.section	.nv.constant0._Z10hello_orldi,"a",@progbits
	.sectionflags	@""
	.align	4
.nv.constant0._Z10hello_orldi:
	.zero		900


//--------------------- SYMBOLS --------------------------

	.type		.nv.reservedSmem.offset0,@object
	.size		.nv.reservedSmem.offset0,0x4
	.type		vprintf,@function
